	.headerflags	@"EF_CUDA_TEXMODE_UNIFIED EF_CUDA_64BIT_ADDRESS EF_CUDA_SM86 EF_CUDA_VIRTUAL_SM(EF_CUDA_SM86)"
	.elftype	@"ET_EXEC"


//--------------------- .nv.info                  --------------------------
	.section	.nv.info,"",@"SHT_CUDA_INFO"
	.align	4


	//----- nvinfo : EIATTR_REGCOUNT
	.align		4
        /*0000*/ 	.byte	0x04, 0x2f
        /*0002*/ 	.short	(.L_1 - .L_0)
	.align		4
.L_0:
        /*0004*/ 	.word	index@(triton_poi_fused_add_mul_4)
        /*0008*/ 	.word	0x0000000e


	//----- nvinfo : EIATTR_MIN_STACK_SIZE
	.align		4
.L_1:
        /*000c*/ 	.byte	0x04, 0x12
        /*000e*/ 	.short	(.L_3 - .L_2)
	.align		4
.L_2:
        /*0010*/ 	.word	index@(triton_poi_fused_add_mul_4)
        /*0014*/ 	.word	0x00000000


	//----- nvinfo : EIATTR_FRAME_SIZE
	.align		4
.L_3:
        /*0018*/ 	.byte	0x04, 0x11
        /*001a*/ 	.short	(.L_5 - .L_4)
	.align		4
.L_4:
        /*001c*/ 	.word	index@(triton_poi_fused_add_mul_4)
        /*0020*/ 	.word	0x00000000


	//----- nvinfo : EIATTR_MIN_STACK_SIZE
	.align		4
.L_5:
        /*0024*/ 	.byte	0x04, 0x12
        /*0026*/ 	.short	(.L_7 - .L_6)
	.align		4
.L_6:
        /*0028*/ 	.word	index@(triton_poi_fused_add_mul_4)
        /*002c*/ 	.word	0x00000000
.L_7:


//--------------------- .nv.info.triton_poi_fused_add_mul_4 --------------------------
	.section	.nv.info.triton_poi_fused_add_mul_4,"",@"SHT_CUDA_INFO"
	.sectionflags	@""
	.align	4


	//----- nvinfo : EIATTR_CUDA_API_VERSION
	.align		4
        /*0000*/ 	.byte	0x04, 0x37
        /*0002*/ 	.short	(.L_9 - .L_8)
.L_8:
        /*0004*/ 	.word	0x0000007c


	//----- nvinfo : EIATTR_SW2861232_WAR
	.align		4
.L_9:
        /*0008*/ 	.byte	0x01, 0x35
	.zero		2


	//----- nvinfo : EIATTR_PARAM_CBANK
	.align		4
        /*000c*/ 	.byte	0x04, 0x0a
        /*000e*/ 	.short	(.L_11 - .L_10)
	.align		4
.L_10:
        /*0010*/ 	.word	index@(.nv.constant0.triton_poi_fused_add_mul_4)
        /*0014*/ 	.short	0x0160
        /*0016*/ 	.short	0x0028


	//----- nvinfo : EIATTR_CBANK_PARAM_SIZE
	.align		4
.L_11:
        /*0018*/ 	.byte	0x03, 0x19
        /*001a*/ 	.short	0x0028


	//----- nvinfo : EIATTR_KPARAM_INFO
	.align		4
        /*001c*/ 	.byte	0x04, 0x17
        /*001e*/ 	.short	(.L_13 - .L_12)
.L_12:
        /*0020*/ 	.word	0x00000000
        /*0024*/ 	.short	0x0004
        /*0026*/ 	.short	0x0020
        /*0028*/ 	.byte	0x00, 0xf4, 0x21, 0x00


	//----- nvinfo : EIATTR_KPARAM_INFO
	.align		4
.L_13:
        /*002c*/ 	.byte	0x04, 0x17
        /*002e*/ 	.short	(.L_15 - .L_14)
.L_14:
        /*0030*/ 	.word	0x00000000
        /*0034*/ 	.short	0x0003
        /*0036*/ 	.short	0x0018
        /*0038*/ 	.byte	0x00, 0xf0, 0x11, 0x00


	//----- nvinfo : EIATTR_KPARAM_INFO
	.align		4
.L_15:
        /*003c*/ 	.byte	0x04, 0x17
        /*003e*/ 	.short	(.L_17 - .L_16)
.L_16:
        /*0040*/ 	.word	0x00000000
        /*0044*/ 	.short	0x0002
        /*0046*/ 	.short	0x0010
        /*0048*/ 	.byte	0x00, 0xf4, 0x21, 0x00


	//----- nvinfo : EIATTR_KPARAM_INFO
	.align		4
.L_17:
        /*004c*/ 	.byte	0x04, 0x17
        /*004e*/ 	.short	(.L_19 - .L_18)
.L_18:
        /*0050*/ 	.word	0x00000000
        /*0054*/ 	.short	0x0001
        /*0056*/ 	.short	0x0008
        /*0058*/ 	.byte	0x00, 0xf4, 0x21, 0x00


	//----- nvinfo : EIATTR_KPARAM_INFO
	.align		4
.L_19:
        /*005c*/ 	.byte	0x04, 0x17
        /*005e*/ 	.short	(.L_21 - .L_20)
.L_20:
        /*0060*/ 	.word	0x00000000
        /*0064*/ 	.short	0x0000
        /*0066*/ 	.short	0x0000
        /*0068*/ 	.byte	0x00, 0xf4, 0x21, 0x00


	//----- nvinfo : EIATTR_MAXREG_COUNT
	.align		4
.L_21:
        /*006c*/ 	.byte	0x03, 0x1b
        /*006e*/ 	.short	0x00ff


	//----- nvinfo : EIATTR_EXIT_INSTR_OFFSETS
	.align		4
        /*0070*/ 	.byte	0x04, 0x1c
        /*0072*/ 	.short	(.L_23 - .L_22)


	//   ....[0]....
.L_22:
        /*0074*/ 	.word	0x000001f0


	//----- nvinfo : EIATTR_REQNTID
	.align		4
.L_23:
        /*0078*/ 	.byte	0x04, 0x10
        /*007a*/ 	.short	(.L_25 - .L_24)
.L_24:
        /*007c*/ 	.word	0x00000100
        /*0080*/ 	.word	0x00000001
        /*0084*/ 	.word	0x00000001
.L_25:


//--------------------- .nv.callgraph             --------------------------
	.section	.nv.callgraph,"",@"SHT_CUDA_CALLGRAPH"
	.align	4
	.sectionentsize	8
	.align		4
        /*0000*/ 	.word	0x00000000
	.align		4
        /*0004*/ 	.word	0xffffffff
	.align		4
        /*0008*/ 	.word	0x00000000
	.align		4
        /*000c*/ 	.word	0xfffffffe
	.align		4
        /*0010*/ 	.word	0x00000000
	.align		4
        /*0014*/ 	.word	0xfffffffd
	.align		4
        /*0018*/ 	.word	0x00000000
	.align		4
        /*001c*/ 	.word	0xfffffffc


//--------------------- .nv.rel.action            --------------------------
	.section	.nv.rel.action,"",@"SHT_CUDA_RELOCINFO"
	.align	8
	.sectionentsize	8
        /*0000*/ 	.byte	0x73, 0x00, 0x00, 0x00, 0x00, 0x00, 0x00, 0x00, 0x00, 0x00, 0x00, 0x11, 0x25, 0x00, 0x05, 0x36


//--------------------- .nv.constant0.triton_poi_fused_add_mul_4 --------------------------
	.section	.nv.constant0.triton_poi_fused_add_mul_4,"a",@progbits
	.sectionflags	@""
	.align	4
.nv.constant0.triton_poi_fused_add_mul_4:
	.zero		392


//--------------------- .text.triton_poi_fused_add_mul_4 --------------------------
	.section	.text.triton_poi_fused_add_mul_4,"ax",@progbits
	.sectioninfo	@"SHI_REGISTERS=14"
	.align	128
        .global         triton_poi_fused_add_mul_4
        .type           triton_poi_fused_add_mul_4,@function
        .size           triton_poi_fused_add_mul_4,(.L_x_1 - triton_poi_fused_add_mul_4)
        .other          triton_poi_fused_add_mul_4,@"STO_CUDA_ENTRY STV_DEFAULT"
triton_poi_fused_add_mul_4:
.text.triton_poi_fused_add_mul_4:
[----:B------:R-:W-:Y:S02]  /*0000*/  MOV R1, c[0x0][0x28] ;  /* 0x00000a0000017a02 */ /* 0x000fe40000000f00 */
[----:B------:R-:W0:Y:S01]  /*0010*/  S2R R0, SR_TID.X ;  /* 0x0000000000007919 */ /* 0x000e220000002100 */
[----:B------:R-:W-:Y:S01]  /*0020*/  MOV R7, 0x2 ;  /* 0x0000000200077802 */ /* 0x000fe20000000f00 */
[----:B------:R-:W-:Y:S01]  /*0030*/  ULDC.64 UR4, c[0x0][0x118] ;  /* 0x0000460000047ab9 */ /* 0x000fe20000000a00 */
[----:B------:R-:W-:Y:S01]  /*0040*/  IMAD.MOV.U32 R9, RZ, RZ, 0x4 ;  /* 0x00000004ff097424 */ /* 0x000fe200078e00ff */
[----:B------:R-:W1:Y:S01]  /*0050*/  S2R R3, SR_CTAID.X ;  /* 0x0000000000037919 */ /* 0x000e620000002500 */
[----:B0-----:R-:W-:-:S04]  /*0060*/  SHF.L.U32 R0, R0, 0x1, RZ ;  /* 0x0000000100007819 */ /* 0x001fc800000006ff */
[----:B------:R-:W-:-:S05]  /*0070*/  LOP3.LUT R0, R0, 0x1fe, RZ, 0xc0, !PT ;  /* 0x000001fe00007812 */ /* 0x000fca00078ec0ff */
[----:B-1----:R-:W-:-:S04]  /*0080*/  IMAD R0, R3, 0x200, R0 ;  /* 0x0000020003007824 */ /* 0x002fc800078e0200 */
[----:B------:R-:W-:-:S05]  /*0090*/  IMAD.HI R2, R0, 0x2aaaaaab, RZ ;  /* 0x2aaaaaab00027827 */ /* 0x000fca00078e02ff */
[----:B------:R-:W-:-:S04]  /*00a0*/  SHF.R.U32.HI R3, RZ, 0x1f, R2 ;  /* 0x0000001fff037819 */ /* 0x000fc80000011602 */
[----:B------:R-:W-:Y:S01]  /*00b0*/  LEA.HI R5, R2, R3, RZ, 0x19 ;  /* 0x0000000302057211 */ /* 0x000fe200078fc8ff */
[----:B------:R-:W-:-:S04]  /*00c0*/  IMAD.WIDE R2, R0, R7, c[0x0][0x160] ;  /* 0x0000580000027625 */ /* 0x000fc800078e0207 */
[----:B------:R-:W-:Y:S02]  /*00d0*/  IMAD R6, R5, -0x300, R0 ;  /* 0xfffffd0005067824 */ /* 0x000fe400078e0200 */
[----:B------:R-:W-:Y:S02]  /*00e0*/  IMAD.WIDE R4, R0, R7, c[0x0][0x168] ;  /* 0x00005a0000047625 */ /* 0x000fe400078e0207 */
[----:B------:R-:W2:Y:S02]  /*00f0*/  LDG.E R0, [R2.64] ;  /* 0x0000000402007981 */ /* 0x000ea4000c1e1900 */
[----:B------:R-:W-:Y:S02]  /*0100*/  IMAD.WIDE R6, R6, R9, c[0x0][0x170] ;  /* 0x00005c0006067625 */ /* 0x000fe400078e0209 */
[----:B------:R-:W3:Y:S04]  /*0110*/  LDG.E R4, [R4.64] ;  /* 0x0000000404047981 */ /* 0x000ee8000c1e1900 */
[----:B------:R-:W4:Y:S01]  /*0120*/  LDG.E.EL.64 R6, [R6.64] ;  /* 0x0000000406067981 */ /* 0x000f22000c2e1b00 */
[----:B--2---:R-:W-:-:S02]  /*0130*/  PRMT R8, R0, 0x7632, R8 ;  /* 0x0000763200087816 */ /* 0x004fc40000000008 */
[----:B------:R-:W-:Y:S02]  /*0140*/  SHF.L.U32 R9, R0, 0x10, RZ ;  /* 0x0000001000097819 */ /* 0x000fe400000006ff */
[----:B---3--:R-:W-:Y:S01]  /*0150*/  PRMT R0, R4, 0x7632, R0 ;  /* 0x0000763204007816 */ /* 0x008fe20000000000 */
[----:B------:R-:W-:Y:S01]  /*0160*/  IMAD.U32 R10, R8, 0x10000, RZ ;  /* 0x00010000080a7824 */ /* 0x000fe200078e00ff */
[----:B------:R-:W-:Y:S01]  /*0170*/  SHF.L.U32 R8, R4, 0x10, RZ ;  /* 0x0000001004087819 */ /* 0x000fe200000006ff */
[----:B----4-:R-:W-:Y:S01]  /*0180*/  FADD R11, R6, R9 ;  /* 0x00000009060b7221 */ /* 0x010fe20000000000 */
[----:B------:R-:W-:Y:S01]  /*0190*/  SHF.L.U32 R0, R0, 0x10, RZ ;  /* 0x0000001000007819 */ /* 0x000fe200000006ff */
[----:B------:R-:W-:Y:S02]  /*01a0*/  FADD R9, R7, R10 ;  /* 0x0000000a07097221 */ /* 0x000fe40000000000 */
[----:B------:R-:W-:Y:S02]  /*01b0*/  FADD R8, R8, R11 ;  /* 0x0000000b08087221 */ /* 0x000fe40000000000 */
[----:B------:R-:W-:-:S05]  /*01c0*/  FADD R9, R0, R9 ;  /* 0x0000000900097221 */ /* 0x000fca0000000000 */
[----:B------:R-:W-:-:S05]  /*01d0*/  F2FP.BF16.PACK_AB R9, R9, R8 ;  /* 0x000000080909723e */ /* 0x000fca00000010ff */
[----:B------:R-:W-:Y:S01]  /*01e0*/  STG.E [R2.64], R9 ;  /* 0x0000000902007986 */ /* 0x000fe2000c101904 */
[----:B------:R-:W-:Y:S05]  /*01f0*/  EXIT ;  /* 0x000000000000794d */ /* 0x000fea0003800000 */
.L_x_0:
[----:B------:R-:W-:-:S00]  /*0200*/  BRA `(.L_x_0) ;  /* 0xfffffff000007947 */ /* 0x000fc0000383ffff */
[----:B------:R-:W-:-:S00]  /*0210*/  NOP ;  /* 0x0000000000007918 */ /* 0x000fc00000000000 */
        /* <DEDUP_REMOVED lines=14> */
.L_x_1:
